//
// Generated by NVIDIA NVVM Compiler
//
// Compiler Build ID: CL-36424714
// Cuda compilation tools, release 13.0, V13.0.88
// Based on NVVM 20.0.0
//

.version 9.0
.target sm_100
.address_size 64

	// .globl	_Z11kernal_mmulPiS_S_iii

.visible .entry _Z11kernal_mmulPiS_S_iii(
	.param .u64 .ptr .align 1 _Z11kernal_mmulPiS_S_iii_param_0,
	.param .u64 .ptr .align 1 _Z11kernal_mmulPiS_S_iii_param_1,
	.param .u64 .ptr .align 1 _Z11kernal_mmulPiS_S_iii_param_2,
	.param .u32 _Z11kernal_mmulPiS_S_iii_param_3,
	.param .u32 _Z11kernal_mmulPiS_S_iii_param_4,
	.param .u32 _Z11kernal_mmulPiS_S_iii_param_5
)
{


	ret;

}


// ===== COMPILED SASS (sm_100) =====

	.target	sm_100

	.elftype	@"ET_EXEC"


//--------------------- .note.nv.tkinfo           --------------------------
	.section	.note.nv.tkinfo,"",@"SHT_NOTE"
	.sectionflags	@"SHF_NOTE_NV_TKINFO"
	.tkinfo
        /*0018*/ 	.word	0x00000002
        /*0030*/ 	.string	""
        /*0030*/ 	.string	"ptxas"
        /*0030*/ 	.string	"Cuda compilation tools, release 13.0, V13.0.88"
        /*0030*/ 	.string	"Build cuda_13.0.r13.0/compiler.36424714_0"
        /*0030*/ 	.string	"-arch sm_100 -m 64 "



//--------------------- .note.nv.cuinfo           --------------------------
	.section	.note.nv.cuinfo,"",@"SHT_NOTE"
	.sectionflags	@"SHF_NOTE_NV_CUINFO"
        /*0018*/ 	.short	0x0002
        /*001a*/ 	.short	0x0064
        /*001c*/ 	.short	0x0082
	.zero		2


//--------------------- .nv.info                  --------------------------
	.section	.nv.info,"",@"SHT_CUDA_INFO"
	.align	4


	//----- nvinfo : EIATTR_REGCOUNT
	.align		4
        /*0000*/ 	.byte	0x04, 0x2f
        /*0002*/ 	.short	(.L_1 - .L_0)
	.align		4
.L_0:
        /*0004*/ 	.word	index@(_Z11kernal_mmulPiS_S_iii)
        /*0008*/ 	.word	0x00000004


	//----- nvinfo : EIATTR_FRAME_SIZE
	.align		4
.L_1:
        /*000c*/ 	.byte	0x04, 0x11
        /*000e*/ 	.short	(.L_3 - .L_2)
	.align		4
.L_2:
        /*0010*/ 	.word	index@(_Z11kernal_mmulPiS_S_iii)
        /*0014*/ 	.word	0x00000000


	//----- nvinfo : EIATTR_MIN_STACK_SIZE
	.align		4
.L_3:
        /*0018*/ 	.byte	0x04, 0x12
        /*001a*/ 	.short	(.L_5 - .L_4)
	.align		4
.L_4:
        /*001c*/ 	.word	index@(_Z11kernal_mmulPiS_S_iii)
        /*0020*/ 	.word	0x00000000
.L_5:


//--------------------- .nv.compat                --------------------------
	.section	.nv.compat,"",@"SHT_CUDA_COMPAT_INFO"
	.align	4
        /*0000*/ 	.byte	0x02, 0x09, 0x00, 0x00, 0x02, 0x02, 0x01, 0x00, 0x02, 0x05, 0x05, 0x00, 0x03, 0x07, 0x01, 0x01
        /*0010*/ 	.byte	0x02, 0x03, 0x00, 0x00, 0x02, 0x06, 0x01, 0x00, 0x04, 0x0b, 0x08, 0x00, 0x09, 0x00, 0x00, 0x00
        /*0020*/ 	.byte	0x00, 0x00, 0x00, 0x00


//--------------------- .nv.info._Z11kernal_mmulPiS_S_iii --------------------------
	.section	.nv.info._Z11kernal_mmulPiS_S_iii,"",@"SHT_CUDA_INFO"
	.sectionflags	@""
	.align	4


	//----- nvinfo : EIATTR_CUDA_API_VERSION
	.align		4
        /*0000*/ 	.byte	0x04, 0x37
        /*0002*/ 	.short	(.L_7 - .L_6)
.L_6:
        /*0004*/ 	.word	0x00000082


	//----- nvinfo : EIATTR_KPARAM_INFO
	.align		4
.L_7:
        /*0008*/ 	.byte	0x04, 0x17
        /*000a*/ 	.short	(.L_9 - .L_8)
.L_8:
        /*000c*/ 	.word	0x00000000
        /*0010*/ 	.short	0x0005
        /*0012*/ 	.short	0x0020
        /*0014*/ 	.byte	0x00, 0xf0, 0x11, 0x00


	//----- nvinfo : EIATTR_KPARAM_INFO
	.align		4
.L_9:
        /*0018*/ 	.byte	0x04, 0x17
        /*001a*/ 	.short	(.L_11 - .L_10)
.L_10:
        /*001c*/ 	.word	0x00000000
        /*0020*/ 	.short	0x0004
        /*0022*/ 	.short	0x001c
        /*0024*/ 	.byte	0x00, 0xf0, 0x11, 0x00


	//----- nvinfo : EIATTR_KPARAM_INFO
	.align		4
.L_11:
        /*0028*/ 	.byte	0x04, 0x17
        /*002a*/ 	.short	(.L_13 - .L_12)
.L_12:
        /*002c*/ 	.word	0x00000000
        /*0030*/ 	.short	0x0003
        /*0032*/ 	.short	0x0018
        /*0034*/ 	.byte	0x00, 0xf0, 0x11, 0x00


	//----- nvinfo : EIATTR_KPARAM_INFO
	.align		4
.L_13:
        /*0038*/ 	.byte	0x04, 0x17
        /*003a*/ 	.short	(.L_15 - .L_14)
.L_14:
        /*003c*/ 	.word	0x00000000
        /*0040*/ 	.short	0x0002
        /*0042*/ 	.short	0x0010
        /*0044*/ 	.byte	0x00, 0xf5, 0x21, 0x00


	//----- nvinfo : EIATTR_KPARAM_INFO
	.align		4
.L_15:
        /*0048*/ 	.byte	0x04, 0x17
        /*004a*/ 	.short	(.L_17 - .L_16)
.L_16:
        /*004c*/ 	.word	0x00000000
        /*0050*/ 	.short	0x0001
        /*0052*/ 	.short	0x0008
        /*0054*/ 	.byte	0x00, 0xf5, 0x21, 0x00


	//----- nvinfo : EIATTR_KPARAM_INFO
	.align		4
.L_17:
        /*0058*/ 	.byte	0x04, 0x17
        /*005a*/ 	.short	(.L_19 - .L_18)
.L_18:
        /*005c*/ 	.word	0x00000000
        /*0060*/ 	.short	0x0000
        /*0062*/ 	.short	0x0000
        /*0064*/ 	.byte	0x00, 0xf5, 0x21, 0x00


	//----- nvinfo : EIATTR_SPARSE_MMA_MASK
	.align		4
.L_19:
        /*0068*/ 	.byte	0x03, 0x50
        /*006a*/ 	.short	0x0000


	//----- nvinfo : EIATTR_MAXREG_COUNT
	.align		4
        /*006c*/ 	.byte	0x03, 0x1b
        /*006e*/ 	.short	0x00ff


	//----- nvinfo : EIATTR_MERCURY_ISA_VERSION
	.align		4
        /*0070*/ 	.byte	0x03, 0x5f
        /*0072*/ 	.short	0x0101


	//----- nvinfo : EIATTR_VRC_CTA_INIT_COUNT
	.align		4
        /*0074*/ 	.byte	0x02, 0x4a
	.zero		1
	.zero		1


	//----- nvinfo : EIATTR_EXIT_INSTR_OFFSETS
	.align		4
        /*0078*/ 	.byte	0x04, 0x1c
        /*007a*/ 	.short	(.L_21 - .L_20)


	//   ....[0]....
.L_20:
        /*007c*/ 	.word	0x00000010


	//----- nvinfo : EIATTR_CBANK_PARAM_SIZE
	.align		4
.L_21:
        /*0080*/ 	.byte	0x03, 0x19
        /*0082*/ 	.short	0x0024


	//----- nvinfo : EIATTR_PARAM_CBANK
	.align		4
        /*0084*/ 	.byte	0x04, 0x0a
        /*0086*/ 	.short	(.L_23 - .L_22)
	.align		4
.L_22:
        /*0088*/ 	.word	index@(.nv.constant0._Z11kernal_mmulPiS_S_iii)
        /*008c*/ 	.short	0x0380
        /*008e*/ 	.short	0x0024


	//----- nvinfo : EIATTR_SW_WAR
	.align		4
.L_23:
        /*0090*/ 	.byte	0x04, 0x36
        /*0092*/ 	.short	(.L_25 - .L_24)
.L_24:
        /*0094*/ 	.word	0x00000008
.L_25:


//--------------------- .nv.callgraph             --------------------------
	.section	.nv.callgraph,"",@"SHT_CUDA_CALLGRAPH"
	.align	4
	.sectionentsize	8
	.align		4
        /*0000*/ 	.word	0x00000000
	.align		4
        /*0004*/ 	.word	0xffffffff
	.align		4
        /*0008*/ 	.word	0x00000000
	.align		4
        /*000c*/ 	.word	0xfffffffe
	.align		4
        /*0010*/ 	.word	0x00000000
	.align		4
        /*0014*/ 	.word	0xfffffffd
	.align		4
        /*0018*/ 	.word	0x00000000
	.align		4
        /*001c*/ 	.word	0xfffffffc


//--------------------- .text._Z11kernal_mmulPiS_S_iii --------------------------
	.section	.text._Z11kernal_mmulPiS_S_iii,"ax",@progbits
	.align	128
        .global         _Z11kernal_mmulPiS_S_iii
        .type           _Z11kernal_mmulPiS_S_iii,@function
        .size           _Z11kernal_mmulPiS_S_iii,(.L_x_1 - _Z11kernal_mmulPiS_S_iii)
        .other          _Z11kernal_mmulPiS_S_iii,@"STO_CUDA_ENTRY STV_DEFAULT"
_Z11kernal_mmulPiS_S_iii:
.text._Z11kernal_mmulPiS_S_iii:
[----:B------:R-:W-:Y:S01]  /*0000*/  LDC R1, c[0x0][0x37c] ;  /* 0x0000df00ff017b82 */ /* 0x000fe20000000800 */
[----:B------:R-:W-:Y:S05]  /*0010*/  EXIT ;  /* 0x000000000000794d */ /* 0x000fea0003800000 */
.L_x_0:
[----:B------:R-:W-:-:S00]  /*0020*/  BRA `(.L_x_0) ;  /* 0xfffffffc00fc7947 */ /* 0x000fc0000383ffff */
[----:B------:R-:W-:-:S00]  /*0030*/  NOP ;  /* 0x0000000000007918 */ /* 0x000fc00000000000 */
        /* <DEDUP_REMOVED lines=12> */
.L_x_1:


//--------------------- .nv.shared.reserved.0     --------------------------
	.section	.nv.shared.reserved.0,"aw",@nobits
	.weak		__nv_reservedSMEM_offset_0_alias
	.size		__nv_reservedSMEM_offset_0_alias, 0, 64
	.other		__nv_reservedSMEM_offset_0_alias,@"STO_CUDA_RESERVED_SHARED STV_DEFAULT"
__nv_reservedSMEM_offset_0_alias:
	.zero		0
	.zero		64


//--------------------- .nv.constant0._Z11kernal_mmulPiS_S_iii --------------------------
	.section	.nv.constant0._Z11kernal_mmulPiS_S_iii,"a",@progbits
	.sectionflags	@""
	.align	4
.nv.constant0._Z11kernal_mmulPiS_S_iii:
	.zero		932


//--------------------- SYMBOLS --------------------------

	.type		.nv.reservedSmem.offset0,@object
	.size		.nv.reservedSmem.offset0,0x4
